.version 6.5
.target sm_53
.address_size 64

.visible .entry set_f16x2(
	.param .u64 input,
	.param .u64 output
)
{
	.reg .u64 	    in_addr;
    .reg .u64 	    out_addr;
    .reg .b32 	    temp0;
    .reg .b32 	    temp1;
    .reg .b32 	    temp2;
    .reg .b32 	    temp3;
    .reg .f16x2     sela;

	ld.param.u64 	in_addr, [input];
    ld.param.u64 	out_addr, [output];

    ld.u32              temp0, [in_addr];
    ld.u32              temp1, [in_addr+4];
    ld.u32              temp2, [in_addr+8];
    ld.u32              temp3, [in_addr+12];
    set.gtu.u32.f16x2   temp0, temp0, temp1;
    set.eq.f16x2.f16x2  temp2, temp2, temp3;
    st.b32              [out_addr], temp0;
    st.b32              [out_addr+4], temp2;
	ret;
}


// ===== COMPILED SASS (sm_100) =====

	.target	sm_100

	.elftype	@"ET_EXEC"


//--------------------- .note.nv.tkinfo           --------------------------
	.section	.note.nv.tkinfo,"",@"SHT_NOTE"
	.sectionflags	@"SHF_NOTE_NV_TKINFO"
	.tkinfo
        /*0018*/ 	.word	0x00000002
        /*0030*/ 	.string	""
        /*0030*/ 	.string	"ptxas"
        /*0030*/ 	.string	"Cuda compilation tools, release 13.0, V13.0.88"
        /*0030*/ 	.string	"Build cuda_13.0.r13.0/compiler.36424714_0"
        /*0030*/ 	.string	"-arch sm_100 "



//--------------------- .note.nv.cuinfo           --------------------------
	.section	.note.nv.cuinfo,"",@"SHT_NOTE"
	.sectionflags	@"SHF_NOTE_NV_CUINFO"
        /*0018*/ 	.short	0x0002
        /*001a*/ 	.short	0x0035
        /*001c*/ 	.short	0x0082
	.zero		2


//--------------------- .nv.info                  --------------------------
	.section	.nv.info,"",@"SHT_CUDA_INFO"
	.align	4


	//----- nvinfo : EIATTR_REGCOUNT
	.align		4
        /*0000*/ 	.byte	0x04, 0x2f
        /*0002*/ 	.short	(.L_1 - .L_0)
	.align		4
.L_0:
        /*0004*/ 	.word	index@(set_f16x2)
        /*0008*/ 	.word	0x0000000c


	//----- nvinfo : EIATTR_FRAME_SIZE
	.align		4
.L_1:
        /*000c*/ 	.byte	0x04, 0x11
        /*000e*/ 	.short	(.L_3 - .L_2)
	.align		4
.L_2:
        /*0010*/ 	.word	index@(set_f16x2)
        /*0014*/ 	.word	0x00000000


	//----- nvinfo : EIATTR_MIN_STACK_SIZE
	.align		4
.L_3:
        /*0018*/ 	.byte	0x04, 0x12
        /*001a*/ 	.short	(.L_5 - .L_4)
	.align		4
.L_4:
        /*001c*/ 	.word	index@(set_f16x2)
        /*0020*/ 	.word	0x00000000
.L_5:


//--------------------- .nv.compat                --------------------------
	.section	.nv.compat,"",@"SHT_CUDA_COMPAT_INFO"
	.align	4
        /*0000*/ 	.byte	0x02, 0x09, 0x00, 0x00, 0x02, 0x02, 0x01, 0x00, 0x02, 0x05, 0x05, 0x00, 0x03, 0x07, 0x01, 0x01
        /*0010*/ 	.byte	0x02, 0x03, 0x00, 0x00, 0x02, 0x06, 0x01, 0x00, 0x04, 0x0b, 0x08, 0x00, 0x09, 0x00, 0x00, 0x00
        /*0020*/ 	.byte	0x00, 0x00, 0x00, 0x00


//--------------------- .nv.info.set_f16x2        --------------------------
	.section	.nv.info.set_f16x2,"",@"SHT_CUDA_INFO"
	.sectionflags	@""
	.align	4


	//----- nvinfo : EIATTR_CUDA_API_VERSION
	.align		4
        /*0000*/ 	.byte	0x04, 0x37
        /*0002*/ 	.short	(.L_7 - .L_6)
.L_6:
        /*0004*/ 	.word	0x00000082


	//----- nvinfo : EIATTR_KPARAM_INFO
	.align		4
.L_7:
        /*0008*/ 	.byte	0x04, 0x17
        /*000a*/ 	.short	(.L_9 - .L_8)
.L_8:
        /*000c*/ 	.word	0x00000000
        /*0010*/ 	.short	0x0001
        /*0012*/ 	.short	0x0008
        /*0014*/ 	.byte	0x00, 0xf0, 0x21, 0x00


	//----- nvinfo : EIATTR_KPARAM_INFO
	.align		4
.L_9:
        /*0018*/ 	.byte	0x04, 0x17
        /*001a*/ 	.short	(.L_11 - .L_10)
.L_10:
        /*001c*/ 	.word	0x00000000
        /*0020*/ 	.short	0x0000
        /*0022*/ 	.short	0x0000
        /*0024*/ 	.byte	0x00, 0xf0, 0x21, 0x00


	//----- nvinfo : EIATTR_SPARSE_MMA_MASK
	.align		4
.L_11:
        /*0028*/ 	.byte	0x03, 0x50
        /*002a*/ 	.short	0x0000


	//----- nvinfo : EIATTR_MAXREG_COUNT
	.align		4
        /*002c*/ 	.byte	0x03, 0x1b
        /*002e*/ 	.short	0x00ff


	//----- nvinfo : EIATTR_MERCURY_ISA_VERSION
	.align		4
        /*0030*/ 	.byte	0x03, 0x5f
        /*0032*/ 	.short	0x0101


	//----- nvinfo : EIATTR_VRC_CTA_INIT_COUNT
	.align		4
        /*0034*/ 	.byte	0x02, 0x4a
	.zero		1
	.zero		1


	//----- nvinfo : EIATTR_EXIT_INSTR_OFFSETS
	.align		4
        /*0038*/ 	.byte	0x04, 0x1c
        /*003a*/ 	.short	(.L_13 - .L_12)


	//   ....[0]....
.L_12:
        /*003c*/ 	.word	0x000000c0


	//----- nvinfo : EIATTR_CBANK_PARAM_SIZE
	.align		4
.L_13:
        /*0040*/ 	.byte	0x03, 0x19
        /*0042*/ 	.short	0x0010


	//----- nvinfo : EIATTR_PARAM_CBANK
	.align		4
        /*0044*/ 	.byte	0x04, 0x0a
        /*0046*/ 	.short	(.L_15 - .L_14)
	.align		4
.L_14:
        /*0048*/ 	.word	index@(.nv.constant0.set_f16x2)
        /*004c*/ 	.short	0x0380
        /*004e*/ 	.short	0x0010


	//----- nvinfo : EIATTR_SW_WAR
	.align		4
.L_15:
        /*0050*/ 	.byte	0x04, 0x36
        /*0052*/ 	.short	(.L_17 - .L_16)
.L_16:
        /*0054*/ 	.word	0x00000008
.L_17:


//--------------------- .nv.callgraph             --------------------------
	.section	.nv.callgraph,"",@"SHT_CUDA_CALLGRAPH"
	.align	4
	.sectionentsize	8
	.align		4
        /*0000*/ 	.word	0x00000000
	.align		4
        /*0004*/ 	.word	0xffffffff
	.align		4
        /*0008*/ 	.word	0x00000000
	.align		4
        /*000c*/ 	.word	0xfffffffe
	.align		4
        /*0010*/ 	.word	0x00000000
	.align		4
        /*0014*/ 	.word	0xfffffffd
	.align		4
        /*0018*/ 	.word	0x00000000
	.align		4
        /*001c*/ 	.word	0xfffffffc


//--------------------- .text.set_f16x2           --------------------------
	.section	.text.set_f16x2,"ax",@progbits
	.align	128
        .global         set_f16x2
        .type           set_f16x2,@function
        .size           set_f16x2,(.L_x_1 - set_f16x2)
        .other          set_f16x2,@"STO_CUDA_ENTRY STV_DEFAULT"
set_f16x2:
.text.set_f16x2:
[----:B------:R-:W-:Y:S08]  /*0000*/  LDC R1, c[0x0][0x37c] ;  /* 0x0000df00ff017b82 */ /* 0x000ff00000000800 */
[----:B------:R-:W0:Y:S01]  /*0010*/  LDC.64 R2, c[0x0][0x380] ;  /* 0x0000e000ff027b82 */ /* 0x000e220000000a00 */
[----:B------:R-:W0:Y:S02]  /*0020*/  LDCU.64 UR4, c[0x0][0x358] ;  /* 0x00006b00ff0477ac */ /* 0x000e240008000a00 */
[----:B0-----:R-:W2:Y:S04]  /*0030*/  LD.E R0, desc[UR4][R2.64] ;  /* 0x0000000402007980 */ /* 0x001ea8000c101900 */
[----:B------:R-:W2:Y:S04]  /*0040*/  LD.E R7, desc[UR4][R2.64+0x4] ;  /* 0x0000040402077980 */ /* 0x000ea8000c101900 */
[----:B------:R-:W3:Y:S04]  /*0050*/  LD.E R6, desc[UR4][R2.64+0x8] ;  /* 0x0000080402067980 */ /* 0x000ee8000c101900 */
[----:B------:R-:W3:Y:S01]  /*0060*/  LD.E R9, desc[UR4][R2.64+0xc] ;  /* 0x00000c0402097980 */ /* 0x000ee2000c101900 */
[----:B------:R-:W0:Y:S01]  /*0070*/  LDC.64 R4, c[0x0][0x388] ;  /* 0x0000e200ff047b82 */ /* 0x000e220000000a00 */
[----:B--2---:R-:W-:-:S05]  /*0080*/  HSET2.GTU.AND R7, R0, R7, PT ;  /* 0x0000000700077233 */ /* 0x004fca000380c000 */
[----:B0-----:R-:W-:Y:S01]  /*0090*/  ST.E desc[UR4][R4.64], R7 ;  /* 0x0000000704007985 */ /* 0x001fe2000c101904 */
[----:B---3--:R-:W-:-:S05]  /*00a0*/  HSET2.BF.EQ.AND R9, R6, R9, PT ;  /* 0x0000000906097233 */ /* 0x008fca0003802080 */
[----:B------:R-:W-:Y:S01]  /*00b0*/  ST.E desc[UR4][R4.64+0x4], R9 ;  /* 0x0000040904007985 */ /* 0x000fe2000c101904 */
[----:B------:R-:W-:Y:S05]  /*00c0*/  EXIT ;  /* 0x000000000000794d */ /* 0x000fea0003800000 */
.L_x_0:
[----:B------:R-:W-:-:S00]  /*00d0*/  BRA `(.L_x_0) ;  /* 0xfffffffc00fc7947 */ /* 0x000fc0000383ffff */
[----:B------:R-:W-:-:S00]  /*00e0*/  NOP ;  /* 0x0000000000007918 */ /* 0x000fc00000000000 */
        /* <DEDUP_REMOVED lines=9> */
.L_x_1:


//--------------------- .nv.shared.reserved.0     --------------------------
	.section	.nv.shared.reserved.0,"aw",@nobits
	.weak		__nv_reservedSMEM_offset_0_alias
	.size		__nv_reservedSMEM_offset_0_alias, 0, 64
	.other		__nv_reservedSMEM_offset_0_alias,@"STO_CUDA_RESERVED_SHARED STV_DEFAULT"
__nv_reservedSMEM_offset_0_alias:
	.zero		0
	.zero		64


//--------------------- .nv.constant0.set_f16x2   --------------------------
	.section	.nv.constant0.set_f16x2,"a",@progbits
	.sectionflags	@""
	.align	4
.nv.constant0.set_f16x2:
	.zero		912


//--------------------- SYMBOLS --------------------------

	.type		.nv.reservedSmem.offset0,@object
	.size		.nv.reservedSmem.offset0,0x4
